	.headerflags	@"EF_CUDA_TEXMODE_UNIFIED EF_CUDA_64BIT_ADDRESS EF_CUDA_ACCELERATORS EF_CUDA_SM90 EF_CUDA_VIRTUAL_SM(EF_CUDA_SM90)"
	.elftype	@"ET_EXEC"


//--------------------- .nv.info                  --------------------------
	.section	.nv.info,"",@"SHT_CUDA_INFO"
	.align	4


	//----- nvinfo : EIATTR_REGCOUNT
	.align		4
        /*0000*/ 	.byte	0x04, 0x2f
        /*0002*/ 	.short	(.L_1 - .L_0)
	.align		4
.L_0:
        /*0004*/ 	.word	index@(triton_poi_fused_convolution_div_max_pool2d_with_indices_relu_sub_24)
        /*0008*/ 	.word	0x0000000c


	//----- nvinfo : EIATTR_MIN_STACK_SIZE
	.align		4
.L_1:
        /*000c*/ 	.byte	0x04, 0x12
        /*000e*/ 	.short	(.L_3 - .L_2)
	.align		4
.L_2:
        /*0010*/ 	.word	index@(triton_poi_fused_convolution_div_max_pool2d_with_indices_relu_sub_24)
        /*0014*/ 	.word	0x00000000


	//----- nvinfo : EIATTR_FRAME_SIZE
	.align		4
.L_3:
        /*0018*/ 	.byte	0x04, 0x11
        /*001a*/ 	.short	(.L_5 - .L_4)
	.align		4
.L_4:
        /*001c*/ 	.word	index@(triton_poi_fused_convolution_div_max_pool2d_with_indices_relu_sub_24)
        /*0020*/ 	.word	0x00000000


	//----- nvinfo : EIATTR_MIN_STACK_SIZE
	.align		4
.L_5:
        /*0024*/ 	.byte	0x04, 0x12
        /*0026*/ 	.short	(.L_7 - .L_6)
	.align		4
.L_6:
        /*0028*/ 	.word	index@(triton_poi_fused_convolution_div_max_pool2d_with_indices_relu_sub_24)
        /*002c*/ 	.word	0x00000000
.L_7:


//--------------------- .nv.info.triton_poi_fused_convolution_div_max_pool2d_with_indices_relu_sub_24 --------------------------
	.section	.nv.info.triton_poi_fused_convolution_div_max_pool2d_with_indices_relu_sub_24,"",@"SHT_CUDA_INFO"
	.sectionflags	@""
	.align	4


	//----- nvinfo : EIATTR_CUDA_API_VERSION
	.align		4
        /*0000*/ 	.byte	0x04, 0x37
        /*0002*/ 	.short	(.L_9 - .L_8)
.L_8:
        /*0004*/ 	.word	0x0000007c


	//----- nvinfo : EIATTR_KPARAM_INFO
	.align		4
.L_9:
        /*0008*/ 	.byte	0x04, 0x17
        /*000a*/ 	.short	(.L_11 - .L_10)
.L_10:
        /*000c*/ 	.word	0x00000000
        /*0010*/ 	.short	0x0002
        /*0012*/ 	.short	0x0010
        /*0014*/ 	.byte	0x00, 0xf0, 0x11, 0x00


	//----- nvinfo : EIATTR_KPARAM_INFO
	.align		4
.L_11:
        /*0018*/ 	.byte	0x04, 0x17
        /*001a*/ 	.short	(.L_13 - .L_12)
.L_12:
        /*001c*/ 	.word	0x00000000
        /*0020*/ 	.short	0x0001
        /*0022*/ 	.short	0x0008
        /*0024*/ 	.byte	0x00, 0xf4, 0x21, 0x00


	//----- nvinfo : EIATTR_KPARAM_INFO
	.align		4
.L_13:
        /*0028*/ 	.byte	0x04, 0x17
        /*002a*/ 	.short	(.L_15 - .L_14)
.L_14:
        /*002c*/ 	.word	0x00000000
        /*0030*/ 	.short	0x0000
        /*0032*/ 	.short	0x0000
        /*0034*/ 	.byte	0x00, 0xf4, 0x21, 0x00


	//----- nvinfo : EIATTR_SPARSE_MMA_MASK
	.align		4
.L_15:
        /*0038*/ 	.byte	0x03, 0x50
        /*003a*/ 	.short	0x0000


	//----- nvinfo : EIATTR_MAXREG_COUNT
	.align		4
        /*003c*/ 	.byte	0x03, 0x1b
        /*003e*/ 	.short	0x00ff


	//----- nvinfo : EIATTR_EXIT_INSTR_OFFSETS
	.align		4
        /*0040*/ 	.byte	0x04, 0x1c
        /*0042*/ 	.short	(.L_17 - .L_16)


	//   ....[0]....
.L_16:
        /*0044*/ 	.word	0x00000190


	//----- nvinfo : EIATTR_REQNTID
	.align		4
.L_17:
        /*0048*/ 	.byte	0x04, 0x10
        /*004a*/ 	.short	(.L_19 - .L_18)
.L_18:
        /*004c*/ 	.word	0x00000100
        /*0050*/ 	.word	0x00000001
        /*0054*/ 	.word	0x00000001


	//----- nvinfo : EIATTR_CBANK_PARAM_SIZE
	.align		4
.L_19:
        /*0058*/ 	.byte	0x03, 0x19
        /*005a*/ 	.short	0x0014


	//----- nvinfo : EIATTR_PARAM_CBANK
	.align		4
        /*005c*/ 	.byte	0x04, 0x0a
        /*005e*/ 	.short	(.L_21 - .L_20)
	.align		4
.L_20:
        /*0060*/ 	.word	index@(.nv.constant0.triton_poi_fused_convolution_div_max_pool2d_with_indices_relu_sub_24)
        /*0064*/ 	.short	0x0210
        /*0066*/ 	.short	0x0014


	//----- nvinfo : EIATTR_SW_WAR
	.align		4
.L_21:
        /*0068*/ 	.byte	0x04, 0x36
        /*006a*/ 	.short	(.L_23 - .L_22)
.L_22:
        /*006c*/ 	.word	0x00000008
.L_23:


//--------------------- .nv.callgraph             --------------------------
	.section	.nv.callgraph,"",@"SHT_CUDA_CALLGRAPH"
	.align	4
	.sectionentsize	8
	.align		4
        /*0000*/ 	.word	0x00000000
	.align		4
        /*0004*/ 	.word	0xffffffff
	.align		4
        /*0008*/ 	.word	0x00000000
	.align		4
        /*000c*/ 	.word	0xfffffffe
	.align		4
        /*0010*/ 	.word	0x00000000
	.align		4
        /*0014*/ 	.word	0xfffffffd
	.align		4
        /*0018*/ 	.word	0x00000000
	.align		4
        /*001c*/ 	.word	0xfffffffc


//--------------------- .text.triton_poi_fused_convolution_div_max_pool2d_with_indices_relu_sub_24 --------------------------
	.section	.text.triton_poi_fused_convolution_div_max_pool2d_with_indices_relu_sub_24,"ax",@progbits
	.align	128
        .global         triton_poi_fused_convolution_div_max_pool2d_with_indices_relu_sub_24
        .type           triton_poi_fused_convolution_div_max_pool2d_with_indices_relu_sub_24,@function
        .size           triton_poi_fused_convolution_div_max_pool2d_with_indices_relu_sub_24,(.L_x_1 - triton_poi_fused_convolution_div_max_pool2d_with_indices_relu_sub_24)
        .other          triton_poi_fused_convolution_div_max_pool2d_with_indices_relu_sub_24,@"STO_CUDA_ENTRY STV_DEFAULT"
triton_poi_fused_convolution_div_max_pool2d_with_indices_relu_sub_24:
.text.triton_poi_fused_convolution_div_max_pool2d_with_indices_relu_sub_24:
[----:B------:R-:W-:Y:S01]  /*0000*/  LDC R1, c[0x0][0x28] ;  /* 0x00000a00ff017b82 */ /* 0x000fe20000000800 */
[----:B------:R-:W1:Y:S07]  /*0010*/  S2R R0, SR_TID.X ;  /* 0x0000000000007919 */ /* 0x000e6e0000002100 */
[----:B------:R-:W2:Y:S01]  /*0020*/  LDC.64 R4, c[0x0][0x218] ;  /* 0x00008600ff047b82 */ /* 0x000ea20000000a00 */
[----:B------:R-:W-:Y:S01]  /*0030*/  ULDC.64 UR4, c[0x0][0x208] ;  /* 0x0000820000047ab9 */ /* 0x000fe20000000a00 */
[----:B------:R-:W3:Y:S06]  /*0040*/  S2R R7, SR_CTAID.X ;  /* 0x0000000000077919 */ /* 0x000eec0000002500 */
[----:B------:R-:W4:Y:S01]  /*0050*/  LDC.64 R2, c[0x0][0x210] ;  /* 0x00008400ff027b82 */ /* 0x000f220000000a00 */
[----:B-1----:R-:W-:Y:S01]  /*0060*/  IMAD.SHL.U32 R0, R0, 0x2, RZ ;  /* 0x0000000200007824 */ /* 0x002fe200078e00ff */
[----:B---3--:R-:W-:-:S04]  /*0070*/  SHF.R.S32.HI R6, RZ, 0x16, R7 ;  /* 0x00000016ff067819 */ /* 0x008fc80000011407 */
[----:B------:R-:W-:-:S05]  /*0080*/  LOP3.LUT R0, R0, 0x1fe, RZ, 0xc0, !PT ;  /* 0x000001fe00007812 */ /* 0x000fca00078ec0ff */
[----:B------:R-:W-:Y:S01]  /*0090*/  IMAD R7, R7, 0x200, R0 ;  /* 0x0000020007077824 */ /* 0x000fe200078e0200 */
[----:B------:R-:W-:-:S03]  /*00a0*/  SGXT R0, R6, 0x1 ;  /* 0x000000010600781a */ /* 0x000fc60000000200 */
[----:B----4-:R-:W-:Y:S01]  /*00b0*/  IMAD.WIDE R2, R7, 0x4, R2 ;  /* 0x0000000407027825 */ /* 0x010fe200078e0202 */
[----:B------:R-:W-:-:S04]  /*00c0*/  LEA.HI R0, R0, R7, RZ, 0x8 ;  /* 0x0000000700007211 */ /* 0x000fc800078f40ff */
[----:B------:R-:W-:-:S05]  /*00d0*/  LOP3.LUT R0, R0, 0xffffff00, RZ, 0xc0, !PT ;  /* 0xffffff0000007812 */ /* 0x000fca00078ec0ff */
[----:B------:R-:W-:Y:S02]  /*00e0*/  IMAD.IADD R9, R7, 0x1, -R0 ;  /* 0x0000000107097824 */ /* 0x000fe400078e0a00 */
[----:B------:R-:W3:Y:S02]  /*00f0*/  LDG.E.64 R6, desc[UR4][R2.64] ;  /* 0x0000000402067981 */ /* 0x000ee4000c1e1b00 */
[----:B--2---:R-:W-:-:S06]  /*0100*/  IMAD.WIDE R4, R9, 0x4, R4 ;  /* 0x0000000409047825 */ /* 0x004fcc00078e0204 */
[----:B------:R-:W3:Y:S02]  /*0110*/  LDG.E.EL.64 R4, desc[UR4][R4.64] ;  /* 0x0000000404047981 */ /* 0x000ee4000c2e1b00 */
[C---:B---3--:R-:W-:Y:S01]  /*0120*/  FSETP.GEU.AND P0, PT, R6.reuse, -R4, PT ;  /* 0x800000040600720b */ /* 0x048fe20003f0e000 */
[----:B------:R-:W-:Y:S01]  /*0130*/  FADD R6, R6, R4 ;  /* 0x0000000406067221 */ /* 0x000fe20000000000 */
[C---:B------:R-:W-:Y:S01]  /*0140*/  FADD R0, R7.reuse, R5 ;  /* 0x0000000507007221 */ /* 0x040fe20000000000 */
[----:B------:R-:W-:-:S03]  /*0150*/  FSETP.GEU.AND P1, PT, R7, -R5, PT ;  /* 0x800000050700720b */ /* 0x000fc60003f2e000 */
[----:B------:R-:W-:Y:S02]  /*0160*/  FSEL R6, R6, RZ, P0 ;  /* 0x000000ff06067208 */ /* 0x000fe40000000000 */
[----:B------:R-:W-:-:S05]  /*0170*/  FSEL R7, R0, RZ, P1 ;  /* 0x000000ff00077208 */ /* 0x000fca0000800000 */
[----:B------:R-:W-:Y:S01]  /*0180*/  STG.E.64 desc[UR4][R2.64], R6 ;  /* 0x0000000602007986 */ /* 0x000fe2000c101b04 */
[----:B------:R-:W-:Y:S05]  /*0190*/  EXIT ;  /* 0x000000000000794d */ /* 0x000fea0003800000 */
.L_x_0:
[----:B------:R-:W-:-:S00]  /*01a0*/  BRA `(.L_x_0) ;  /* 0xfffffffc00fc7947 */ /* 0x000fc0000383ffff */
[----:B------:R-:W-:-:S00]  /*01b0*/  NOP ;  /* 0x0000000000007918 */ /* 0x000fc00000000000 */
        /* <DEDUP_REMOVED lines=12> */
.L_x_1:


//--------------------- .nv.constant0.triton_poi_fused_convolution_div_max_pool2d_with_indices_relu_sub_24 --------------------------
	.section	.nv.constant0.triton_poi_fused_convolution_div_max_pool2d_with_indices_relu_sub_24,"a",@progbits
	.sectionflags	@""
	.align	4
.nv.constant0.triton_poi_fused_convolution_div_max_pool2d_with_indices_relu_sub_24:
	.zero		548
